	.headerflags	@"EF_CUDA_TEXMODE_UNIFIED EF_CUDA_64BIT_ADDRESS EF_CUDA_ACCELERATORS EF_CUDA_SM90 EF_CUDA_VIRTUAL_SM(EF_CUDA_SM90)"
	.elftype	@"ET_EXEC"


//--------------------- .nv.info                  --------------------------
	.section	.nv.info,"",@"SHT_CUDA_INFO"
	.align	4


	//----- nvinfo : EIATTR_REGCOUNT
	.align		4
        /*0000*/ 	.byte	0x04, 0x2f
        /*0002*/ 	.short	(.L_3 - .L_2)
	.align		4
.L_2:
        /*0004*/ 	.word	index@(triton_poi_fused__native_batch_norm_legit_no_training_cat_relu_42)
        /*0008*/ 	.word	0x0000001c


	//----- nvinfo : EIATTR_MIN_STACK_SIZE
	.align		4
.L_3:
        /*000c*/ 	.byte	0x04, 0x12
        /*000e*/ 	.short	(.L_5 - .L_4)
	.align		4
.L_4:
        /*0010*/ 	.word	index@(triton_poi_fused__native_batch_norm_legit_no_training_cat_relu_42)
        /*0014*/ 	.word	0x00000000


	//----- nvinfo : EIATTR_FRAME_SIZE
	.align		4
.L_5:
        /*0018*/ 	.byte	0x04, 0x11
        /*001a*/ 	.short	(.L_7 - .L_6)
	.align		4
.L_6:
        /*001c*/ 	.word	index@(triton_poi_fused__native_batch_norm_legit_no_training_cat_relu_42)
        /*0020*/ 	.word	0x00000000


	//----- nvinfo : EIATTR_MIN_STACK_SIZE
	.align		4
.L_7:
        /*0024*/ 	.byte	0x04, 0x12
        /*0026*/ 	.short	(.L_9 - .L_8)
	.align		4
.L_8:
        /*0028*/ 	.word	index@(triton_poi_fused__native_batch_norm_legit_no_training_cat_relu_42)
        /*002c*/ 	.word	0x00000000
.L_9:


//--------------------- .nv.info.triton_poi_fused__native_batch_norm_legit_no_training_cat_relu_42 --------------------------
	.section	.nv.info.triton_poi_fused__native_batch_norm_legit_no_training_cat_relu_42,"",@"SHT_CUDA_INFO"
	.sectionflags	@""
	.align	4


	//----- nvinfo : EIATTR_CUDA_API_VERSION
	.align		4
        /*0000*/ 	.byte	0x04, 0x37
        /*0002*/ 	.short	(.L_11 - .L_10)
.L_10:
        /*0004*/ 	.word	0x0000007c


	//----- nvinfo : EIATTR_KPARAM_INFO
	.align		4
.L_11:
        /*0008*/ 	.byte	0x04, 0x17
        /*000a*/ 	.short	(.L_13 - .L_12)
.L_12:
        /*000c*/ 	.word	0x00000000
        /*0010*/ 	.short	0x0008
        /*0012*/ 	.short	0x0040
        /*0014*/ 	.byte	0x00, 0xf0, 0x11, 0x00


	//----- nvinfo : EIATTR_KPARAM_INFO
	.align		4
.L_13:
        /*0018*/ 	.byte	0x04, 0x17
        /*001a*/ 	.short	(.L_15 - .L_14)
.L_14:
        /*001c*/ 	.word	0x00000000
        /*0020*/ 	.short	0x0007
        /*0022*/ 	.short	0x0038
        /*0024*/ 	.byte	0x00, 0xf4, 0x21, 0x00


	//----- nvinfo : EIATTR_KPARAM_INFO
	.align		4
.L_15:
        /*0028*/ 	.byte	0x04, 0x17
        /*002a*/ 	.short	(.L_17 - .L_16)
.L_16:
        /*002c*/ 	.word	0x00000000
        /*0030*/ 	.short	0x0006
        /*0032*/ 	.short	0x0030
        /*0034*/ 	.byte	0x00, 0xf4, 0x21, 0x00


	//----- nvinfo : EIATTR_KPARAM_INFO
	.align		4
.L_17:
        /*0038*/ 	.byte	0x04, 0x17
        /*003a*/ 	.short	(.L_19 - .L_18)
.L_18:
        /*003c*/ 	.word	0x00000000
        /*0040*/ 	.short	0x0005
        /*0042*/ 	.short	0x0028
        /*0044*/ 	.byte	0x00, 0xf4, 0x21, 0x00


	//----- nvinfo : EIATTR_KPARAM_INFO
	.align		4
.L_19:
        /*0048*/ 	.byte	0x04, 0x17
        /*004a*/ 	.short	(.L_21 - .L_20)
.L_20:
        /*004c*/ 	.word	0x00000000
        /*0050*/ 	.short	0x0004
        /*0052*/ 	.short	0x0020
        /*0054*/ 	.byte	0x00, 0xf4, 0x21, 0x00


	//----- nvinfo : EIATTR_KPARAM_INFO
	.align		4
.L_21:
        /*0058*/ 	.byte	0x04, 0x17
        /*005a*/ 	.short	(.L_23 - .L_22)
.L_22:
        /*005c*/ 	.word	0x00000000
        /*0060*/ 	.short	0x0003
        /*0062*/ 	.short	0x0018
        /*0064*/ 	.byte	0x00, 0xf4, 0x21, 0x00


	//----- nvinfo : EIATTR_KPARAM_INFO
	.align		4
.L_23:
        /*0068*/ 	.byte	0x04, 0x17
        /*006a*/ 	.short	(.L_25 - .L_24)
.L_24:
        /*006c*/ 	.word	0x00000000
        /*0070*/ 	.short	0x0002
        /*0072*/ 	.short	0x0010
        /*0074*/ 	.byte	0x00, 0xf4, 0x21, 0x00


	//----- nvinfo : EIATTR_KPARAM_INFO
	.align		4
.L_25:
        /*0078*/ 	.byte	0x04, 0x17
        /*007a*/ 	.short	(.L_27 - .L_26)
.L_26:
        /*007c*/ 	.word	0x00000000
        /*0080*/ 	.short	0x0001
        /*0082*/ 	.short	0x0008
        /*0084*/ 	.byte	0x00, 0xf4, 0x21, 0x00


	//----- nvinfo : EIATTR_KPARAM_INFO
	.align		4
.L_27:
        /*0088*/ 	.byte	0x04, 0x17
        /*008a*/ 	.short	(.L_29 - .L_28)
.L_28:
        /*008c*/ 	.word	0x00000000
        /*0090*/ 	.short	0x0000
        /*0092*/ 	.short	0x0000
        /*0094*/ 	.byte	0x00, 0xf4, 0x21, 0x00


	//----- nvinfo : EIATTR_SPARSE_MMA_MASK
	.align		4
.L_29:
        /*0098*/ 	.byte	0x03, 0x50
        /*009a*/ 	.short	0x0000


	//----- nvinfo : EIATTR_MAXREG_COUNT
	.align		4
        /*009c*/ 	.byte	0x03, 0x1b
        /*009e*/ 	.short	0x00ff


	//----- nvinfo : EIATTR_EXIT_INSTR_OFFSETS
	.align		4
        /*00a0*/ 	.byte	0x04, 0x1c
        /*00a2*/ 	.short	(.L_31 - .L_30)


	//   ....[0]....
.L_30:
        /*00a4*/ 	.word	0x00000680


	//   ....[1]....
        /*00a8*/ 	.word	0x000006a0


	//----- nvinfo : EIATTR_REQNTID
	.align		4
.L_31:
        /*00ac*/ 	.byte	0x04, 0x10
        /*00ae*/ 	.short	(.L_33 - .L_32)
.L_32:
        /*00b0*/ 	.word	0x00000080
        /*00b4*/ 	.word	0x00000001
        /*00b8*/ 	.word	0x00000001


	//----- nvinfo : EIATTR_CBANK_PARAM_SIZE
	.align		4
.L_33:
        /*00bc*/ 	.byte	0x03, 0x19
        /*00be*/ 	.short	0x0044


	//----- nvinfo : EIATTR_PARAM_CBANK
	.align		4
        /*00c0*/ 	.byte	0x04, 0x0a
        /*00c2*/ 	.short	(.L_35 - .L_34)
	.align		4
.L_34:
        /*00c4*/ 	.word	index@(.nv.constant0.triton_poi_fused__native_batch_norm_legit_no_training_cat_relu_42)
        /*00c8*/ 	.short	0x0210
        /*00ca*/ 	.short	0x0044


	//----- nvinfo : EIATTR_SW_WAR
	.align		4
.L_35:
        /*00cc*/ 	.byte	0x04, 0x36
        /*00ce*/ 	.short	(.L_37 - .L_36)
.L_36:
        /*00d0*/ 	.word	0x00000008
.L_37:


//--------------------- .nv.callgraph             --------------------------
	.section	.nv.callgraph,"",@"SHT_CUDA_CALLGRAPH"
	.align	4
	.sectionentsize	8
	.align		4
        /*0000*/ 	.word	0x00000000
	.align		4
        /*0004*/ 	.word	0xffffffff
	.align		4
        /*0008*/ 	.word	0x00000000
	.align		4
        /*000c*/ 	.word	0xfffffffe
	.align		4
        /*0010*/ 	.word	0x00000000
	.align		4
        /*0014*/ 	.word	0xfffffffd
	.align		4
        /*0018*/ 	.word	0x00000000
	.align		4
        /*001c*/ 	.word	0xfffffffc


//--------------------- .nv.constant4             --------------------------
	.section	.nv.constant4,"a",@progbits
	.align	8
	.align		8
.nv.constant4:
        /*0000*/ 	.dword	_$_str
	.align		8
        /*0008*/ 	.dword	_$_str_$_2


//--------------------- .text.triton_poi_fused__native_batch_norm_legit_no_training_cat_relu_42 --------------------------
	.section	.text.triton_poi_fused__native_batch_norm_legit_no_training_cat_relu_42,"ax",@progbits
	.align	128
        .global         triton_poi_fused__native_batch_norm_legit_no_training_cat_relu_42
        .type           triton_poi_fused__native_batch_norm_legit_no_training_cat_relu_42,@function
        .size           triton_poi_fused__native_batch_norm_legit_no_training_cat_relu_42,(.L_x_1 - triton_poi_fused__native_batch_norm_legit_no_training_cat_relu_42)
        .other          triton_poi_fused__native_batch_norm_legit_no_training_cat_relu_42,@"STO_CUDA_ENTRY STV_DEFAULT"
triton_poi_fused__native_batch_norm_legit_no_training_cat_relu_42:
.text.triton_poi_fused__native_batch_norm_legit_no_training_cat_relu_42:
[----:B------:R-:W0:Y:S01]  /*0000*/  LDC R1, c[0x0][0x28] ;  /* 0x00000a00ff017b82 */ /* 0x000e220000000800 */
[----:B------:R-:W1:Y:S07]  /*0010*/  S2R R0, SR_TID.X ;  /* 0x0000000000007919 */ /* 0x000e6e0000002100 */
[----:B------:R-:W2:Y:S01]  /*0020*/  LDC.64 R4, c[0x0][0x228] ;  /* 0x00008a00ff047b82 */ /* 0x000ea20000000a00 */
[----:B------:R-:W-:Y:S01]  /*0030*/  IMAD.MOV.U32 R6, RZ, RZ, RZ ;  /* 0x000000ffff067224 */ /* 0x000fe200078e00ff */
[----:B------:R-:W-:Y:S01]  /*0040*/  ULDC.64 UR4, c[0x0][0x208] ;  /* 0x0000820000047ab9 */ /* 0x000fe20000000a00 */
[----:B------:R-:W3:Y:S01]  /*0050*/  S2R R3, SR_CTAID.X ;  /* 0x0000000000037919 */ /* 0x000ee20000002500 */
[----:B------:R-:W-:Y:S01]  /*0060*/  HFMA2.MMA R10, -RZ, RZ, 0, 0 ;  /* 0x00000000ff0a7435 */ /* 0x000fe200000001ff */
[----:B------:R-:W-:-:S03]  /*0070*/  ULDC.64 UR6, c[0x0][0x218] ;  /* 0x0000860000067ab9 */ /* 0x000fc60000000a00 */
[----:B------:R-:W4:Y:S01]  /*0080*/  LDC.64 R14, c[0x0][0x220] ;  /* 0x00008800ff0e7b82 */ /* 0x000f220000000a00 */
[----:B-1----:R-:W-:-:S05]  /*0090*/  IMAD.SHL.U32 R0, R0, 0x2, RZ ;  /* 0x0000000200007824 */ /* 0x002fca00078e00ff */
[----:B------:R-:W-:-:S05]  /*00a0*/  LOP3.LUT R0, R0, 0xfe, RZ, 0xc0, !PT ;  /* 0x000000fe00007812 */ /* 0x000fca00078ec0ff */
[----:B---3--:R-:W-:-:S05]  /*00b0*/  IMAD R0, R3, 0x100, R0 ;  /* 0x0000010003007824 */ /* 0x008fca00078e0200 */
[----:B------:R-:W-:Y:S02]  /*00c0*/  SHF.R.S32.HI R3, RZ, 0x1f, R0 ;  /* 0x0000001fff037819 */ /* 0x000fe40000011400 */
[----:B------:R-:W-:Y:S02]  /*00d0*/  ISETP.GE.AND P0, PT, R0, 0x4d80, PT ;  /* 0x00004d800000780c */ /* 0x000fe40003f06270 */
[----:B------:R-:W-:-:S04]  /*00e0*/  LEA.HI R3, R3, R0, RZ, 0x4 ;  /* 0x0000000003037211 */ /* 0x000fc800078f20ff */
[----:B------:R-:W-:-:S05]  /*00f0*/  SHF.R.S32.HI R11, RZ, 0x4, R3 ;  /* 0x00000004ff0b7819 */ /* 0x000fca0000011403 */
[----:B------:R-:W-:-:S05]  /*0100*/  IMAD.HI R2, R11, 0x1a6d01a7, RZ ;  /* 0x1a6d01a70b027827 */ /* 0x000fca00078e02ff */
[----:B------:R-:W-:-:S04]  /*0110*/  SHF.R.U32.HI R7, RZ, 0x1f, R2 ;  /* 0x0000001fff077819 */ /* 0x000fc80000011602 */
[----:B------:R-:W-:-:S05]  /*0120*/  LEA.HI.SX32 R2, R2, R7, 0x1b ;  /* 0x0000000702027211 */ /* 0x000fca00078fdaff */
[----:B------:R-:W-:-:S04]  /*0130*/  IMAD R11, R2, -0x136, R11 ;  /* 0xfffffeca020b7824 */ /* 0x000fc800078e020b */
[----:B--2---:R-:W-:-:S05]  /*0140*/  IMAD.WIDE R4, R11, 0x4, R4 ;  /* 0x000000040b047825 */ /* 0x004fca00078e0204 */
[----:B------:R-:W2:Y:S01]  /*0150*/  @!P0 LDG.E.EL R6, desc[UR4][R4.64] ;  /* 0x0000000404068981 */ /* 0x000ea2000c2e1900 */
[----:B------:R-:W-:-:S03]  /*0160*/  IMAD.HI R2, R0, 0x1a6d01a7, RZ ;  /* 0x1a6d01a700027827 */ /* 0x000fc600078e02ff */
[----:B------:R1:W3:Y:S01]  /*0170*/  @!P0 LDG.E.EL R10, desc[UR4][R4.64] ;  /* 0x00000004040a8981 */ /* 0x0002e2000c2e1900 */
[----:B------:R-:W-:Y:S01]  /*0180*/  IMAD.SHL.U32 R8, R11, 0x10, RZ ;  /* 0x000000100b087824 */ /* 0x000fe200078e00ff */
[----:B------:R-:W-:-:S04]  /*0190*/  SHF.R.U32.HI R7, RZ, 0x1f, R2 ;  /* 0x0000001fff077819 */ /* 0x000fc80000011602 */
[----:B------:R-:W-:Y:S02]  /*01a0*/  LEA.HI.SX32 R17, R2, R7, 0x17 ;  /* 0x0000000702117211 */ /* 0x000fe400078fbaff */
[----:B------:R-:W-:Y:S02]  /*01b0*/  LOP3.LUT R7, R3, 0xfffffff0, RZ, 0xc0, !PT ;  /* 0xfffffff003077812 */ /* 0x000fe400078ec0ff */
[----:B------:R-:W5:Y:S01]  /*01c0*/  LDC.64 R2, c[0x0][0x210] ;  /* 0x00008400ff027b82 */ /* 0x000f620000000a00 */
[C---:B------:R-:W-:Y:S02]  /*01d0*/  IMAD R9, R17.reuse, 0xc0, RZ ;  /* 0x000000c011097824 */ /* 0x040fe400078e02ff */
[----:B------:R-:W-:Y:S02]  /*01e0*/  IMAD.IADD R7, R0, 0x1, -R7 ;  /* 0x0000000100077824 */ /* 0x000fe400078e0a07 */
[----:B-1----:R-:W-:Y:S01]  /*01f0*/  IMAD R4, R17, -0x1360, R0 ;  /* 0xffffeca011047824 */ /* 0x002fe200078e0200 */
[----:B------:R-:W-:-:S02]  /*0200*/  SHF.R.S32.HI R13, RZ, 0x1f, R9 ;  /* 0x0000001fff0d7819 */ /* 0x000fc40000011409 */
[----:B------:R-:W-:Y:S01]  /*0210*/  IADD3 R18, P1, P2, R8, R7, R9 ;  /* 0x0000000708127210 */ /* 0x000fe20007a3e009 */
[----:B------:R-:W-:Y:S01]  /*0220*/  IMAD R25, R17, 0x12a0, R4 ;  /* 0x000012a011197824 */ /* 0x000fe200078e0204 */
[----:B------:R-:W-:Y:S02]  /*0230*/  SHF.R.S32.HI R8, RZ, 0x1f, R8 ;  /* 0x0000001fff087819 */ /* 0x000fe40000011408 */
[----:B------:R-:W-:Y:S02]  /*0240*/  CS2R R4, SRZ ;  /* 0x0000000000047805 */ /* 0x000fe4000001ff00 */
[----:B------:R-:W-:Y:S02]  /*0250*/  SHF.R.S32.HI R7, RZ, 0x1f, R7 ;  /* 0x0000001fff077819 */ /* 0x000fe40000011407 */
[----:B------:R-:W-:Y:S02]  /*0260*/  LEA R16, P3, R18, UR6, 0x2 ;  /* 0x0000000612107c11 */ /* 0x000fe4000f8610ff */
[----:B------:R-:W-:-:S02]  /*0270*/  IADD3.X R7, R8, R7, R13, P1, P2 ;  /* 0x0000000708077210 */ /* 0x000fc40000fe440d */
[----:B------:R-:W1:Y:S01]  /*0280*/  LDC.64 R12, c[0x0][0x230] ;  /* 0x00008c00ff0c7b82 */ /* 0x000e620000000a00 */
[C---:B------:R-:W-:Y:S02]  /*0290*/  ISETP.GE.AND P2, PT, R11.reuse, 0x12a, PT ;  /* 0x0000012a0b00780c */ /* 0x040fe40003f46270 */
[----:B------:R-:W-:Y:S02]  /*02a0*/  ISETP.GT.AND P1, PT, R11, 0x129, !P0 ;  /* 0x000001290b00780c */ /* 0x000fe40004724270 */
[----:B------:R-:W-:Y:S01]  /*02b0*/  ISETP.LT.AND P4, PT, R0, 0x4d80, !P2 ;  /* 0x00004d800000780c */ /* 0x000fe20005781270 */
[----:B-----5:R-:W-:Y:S01]  /*02c0*/  IMAD.WIDE R24, R25, 0x4, R2 ;  /* 0x0000000419187825 */ /* 0x020fe200078e0202 */
[----:B------:R-:W-:Y:S01]  /*02d0*/  CS2R R2, SRZ ;  /* 0x0000000000027805 */ /* 0x000fe2000001ff00 */
[----:B------:R-:W5:Y:S01]  /*02e0*/  LDC.64 R8, c[0x0][0x238] ;  /* 0x00008e00ff087b82 */ /* 0x000f620000000a00 */
[----:B------:R-:W-:Y:S01]  /*02f0*/  LEA.HI.X R17, R18, UR7, R7, 0x2, P3 ;  /* 0x0000000712117c11 */ /* 0x000fe200098f1407 */
[----:B----4-:R-:W-:Y:S01]  /*0300*/  IMAD.WIDE R22, R11, 0x4, R14 ;  /* 0x000000040b167825 */ /* 0x010fe200078e020e */
[----:B------:R-:W-:-:S02]  /*0310*/  MOV R7, RZ ;  /* 0x000000ff00077202 */ /* 0x000fc40000000f00 */
[----:B------:R-:W-:-:S03]  /*0320*/  CS2R R14, SRZ ;  /* 0x00000000000e7805 */ /* 0x000fc6000001ff00 */
[----:B------:R-:W4:Y:S04]  /*0330*/  @P1 LDG.E.64 R4, desc[UR4][R16.64+-0x4a80] ;  /* 0xffb5800410041981 */ /* 0x000f28000c1e1b00 */
[----:B------:R-:W4:Y:S01]  /*0340*/  @P4 LDG.E.64 R2, desc[UR4][R24.64] ;  /* 0x0000000418024981 */ /* 0x000f22000c1e1b00 */
[----:B-1----:R-:W-:-:S03]  /*0350*/  IMAD.WIDE R12, R11, 0x4, R12 ;  /* 0x000000040b0c7825 */ /* 0x002fc600078e020c */
[----:B------:R-:W4:Y:S04]  /*0360*/  @!P0 LDG.E.EL R7, desc[UR4][R22.64] ;  /* 0x0000000416078981 */ /* 0x000f28000c2e1900 */
[----:B------:R-:W4:Y:S01]  /*0370*/  @!P0 LDG.E.EL R14, desc[UR4][R22.64] ;  /* 0x00000004160e8981 */ /* 0x000f22000c2e1900 */
[----:B-----5:R-:W-:Y:S01]  /*0380*/  IMAD.WIDE R8, R11, 0x4, R8 ;  /* 0x000000040b087825 */ /* 0x020fe200078e0208 */
[----:B------:R-:W-:-:S03]  /*0390*/  HFMA2.MMA R11, -RZ, RZ, 0, 0 ;  /* 0x00000000ff0b7435 */ /* 0x000fc600000001ff */
[----:B------:R-:W-:Y:S01]  /*03a0*/  IMAD.MOV.U32 R20, RZ, RZ, RZ ;  /* 0x000000ffff147224 */ /* 0x000fe200078e00ff */
[----:B------:R-:W5:Y:S01]  /*03b0*/  @!P0 LDG.E.EL R15, desc[UR4][R8.64] ;  /* 0x00000004080f8981 */ /* 0x000f62000c2e1900 */
[----:B------:R-:W-:-:S04]  /*03c0*/  IMAD.MOV.U32 R18, RZ, RZ, RZ ;  /* 0x000000ffff127224 */ /* 0x000fc800078e00ff */
[----:B------:R-:W5:Y:S04]  /*03d0*/  @!P0 LDG.E.EL R20, desc[UR4][R12.64] ;  /* 0x000000040c148981 */ /* 0x000f68000c2e1900 */
[----:B------:R1:W5:Y:S04]  /*03e0*/  @!P0 LDG.E.EL R18, desc[UR4][R12.64] ;  /* 0x000000040c128981 */ /* 0x000368000c2e1900 */
[----:B------:R1:W5:Y:S01]  /*03f0*/  @!P0 LDG.E.EL R11, desc[UR4][R8.64] ;  /* 0x00000004080b8981 */ /* 0x000362000c2e1900 */
[----:B------:R-:W-:Y:S01]  /*0400*/  IMAD.MOV.U32 R21, RZ, RZ, 0x3e800000 ;  /* 0x3e800000ff157424 */ /* 0x000fe200078e00ff */
[----:B01----:R-:W0:Y:S08]  /*0410*/  LDC.64 R12, c[0x0][0x240] ;  /* 0x00009000ff0c7b82 */ /* 0x003e300000000a00 */
[----:B------:R-:W1:Y:S01]  /*0420*/  LDC.64 R8, c[0x0][0x248] ;  /* 0x00009200ff087b82 */ /* 0x000e620000000a00 */
[----:B0-----:R-:W-:-:S04]  /*0430*/  IMAD.WIDE R12, R0, 0x4, R12 ;  /* 0x00000004000c7825 */ /* 0x001fc800078e020c */
[----:B-1----:R-:W-:-:S04]  /*0440*/  IMAD.WIDE R8, R0, 0x4, R8 ;  /* 0x0000000400087825 */ /* 0x002fc800078e0208 */
[----:B--2---:R-:W-:-:S04]  /*0450*/  FADD R6, R6, 9.9999997473787516356e-06 ;  /* 0x3727c5ac06067421 */ /* 0x004fc80000000000 */
[----:B------:R-:W0:Y:S01]  /*0460*/  MUFU.SQRT R16, R6 ;  /* 0x0000000600107308 */ /* 0x000e220000002000 */
[----:B---3--:R-:W-:-:S07]  /*0470*/  FADD R10, R10, 9.9999997473787516356e-06 ;  /* 0x3727c5ac0a0a7421 */ /* 0x008fce0000000000 */
[----:B------:R-:W1:Y:S01]  /*0480*/  MUFU.SQRT R17, R10 ;  /* 0x0000000a00117308 */ /* 0x000e620000002000 */
[C---:B0-----:R-:W-:Y:S02]  /*0490*/  FSETP.GT.AND P6, PT, R16.reuse, 8.50705917302346158658e+37, PT ;  /* 0x7e8000001000780b */ /* 0x041fe40003fc4000 */
[----:B------:R-:W-:Y:S02]  /*04a0*/  FSETP.GEU.AND P3, PT, R16, 1.175494350822287508e-38, PT ;  /* 0x008000001000780b */ /* 0x000fe40003f6e000 */
[----:B------:R-:W-:Y:S02]  /*04b0*/  FSEL R19, R21, 1, P6 ;  /* 0x3f80000015137808 */ /* 0x000fe40003000000 */
[----:B-1----:R-:W-:-:S07]  /*04c0*/  FSETP.GT.AND P5, PT, R17, 8.50705917302346158658e+37, PT ;  /* 0x7e8000001100780b */ /* 0x002fce0003fa4000 */
[----:B------:R-:W-:Y:S01]  /*04d0*/  @P6 FMUL R16, R16, 0.25 ;  /* 0x3e80000010106820 */ /* 0x000fe20000400000 */
[----:B------:R-:W-:-:S03]  /*04e0*/  FSETP.GEU.AND P6, PT, R17, 1.175494350822287508e-38, PT ;  /* 0x008000001100780b */ /* 0x000fc60003fce000 */
[----:B------:R-:W-:Y:S02]  /*04f0*/  @!P3 FMUL R16, R16, 16777216 ;  /* 0x4b8000001010b820 */ /* 0x000fe40000400000 */
[----:B------:R-:W-:-:S08]  /*0500*/  @P5 FMUL R17, R17, 0.25 ;  /* 0x3e80000011115820 */ /* 0x000fd00000400000 */
[----:B------:R-:W-:Y:S01]  /*0510*/  @!P6 FMUL R17, R17, 16777216 ;  /* 0x4b8000001111e820 */ /* 0x000fe20000400000 */
[----:B------:R-:W0:Y:S01]  /*0520*/  MUFU.RCP R16, R16 ;  /* 0x0000001000107308 */ /* 0x000e220000001000 */
[----:B------:R-:W-:-:S07]  /*0530*/  FSEL R6, R21, 1, P5 ;  /* 0x3f80000015067808 */ /* 0x000fce0002800000 */
[----:B------:R-:W1:Y:S01]  /*0540*/  MUFU.RCP R17, R17 ;  /* 0x0000001100117308 */ /* 0x000e620000001000 */
[----:B----4-:R-:W-:Y:S02]  /*0550*/  SEL R2, R2, RZ, P4 ;  /* 0x000000ff02027207 */ /* 0x010fe40002000000 */
[----:B------:R-:W-:Y:S01]  /*0560*/  SEL R3, R3, RZ, P4 ;  /* 0x000000ff03037207 */ /* 0x000fe20002000000 */
[----:B------:R-:W-:Y:S01]  /*0570*/  @!P3 FMUL R19, R19, 16777216 ;  /* 0x4b8000001313b820 */ /* 0x000fe20000400000 */
[----:B------:R-:W-:Y:S01]  /*0580*/  @P2 SEL R2, R4, RZ, P1 ;  /* 0x000000ff04022207 */ /* 0x000fe20000800000 */
[----:B------:R-:W-:Y:S01]  /*0590*/  @!P6 FMUL R6, R6, 16777216 ;  /* 0x4b8000000606e820 */ /* 0x000fe20000400000 */
[----:B------:R-:W-:Y:S01]  /*05a0*/  @P2 SEL R3, R5, RZ, P1 ;  /* 0x000000ff05032207 */ /* 0x000fe20000800000 */
[----:B0-----:R-:W-:Y:S02]  /*05b0*/  FMUL R16, R16, R19 ;  /* 0x0000001310107220 */ /* 0x001fe40000400000 */
[----:B------:R-:W-:-:S02]  /*05c0*/  FADD R7, R2, -R7 ;  /* 0x8000000702077221 */ /* 0x000fc40000000000 */
[----:B------:R-:W-:Y:S01]  /*05d0*/  FADD R14, R3, -R14 ;  /* 0x8000000e030e7221 */ /* 0x000fe20000000000 */
[----:B-1----:R-:W-:Y:S01]  /*05e0*/  FMUL R17, R17, R6 ;  /* 0x0000000611117220 */ /* 0x002fe20000400000 */
[----:B------:R-:W-:-:S03]  /*05f0*/  FMUL R16, R7, R16 ;  /* 0x0000001007107220 */ /* 0x000fc60000400000 */
[----:B------:R-:W-:Y:S01]  /*0600*/  FMUL R14, R14, R17 ;  /* 0x000000110e0e7220 */ /* 0x000fe20000400000 */
[----:B-----5:R-:W-:Y:S01]  /*0610*/  FFMA R15, R16, R20, R15 ;  /* 0x00000014100f7223 */ /* 0x020fe2000000000f */
[----:B------:R0:W-:Y:S02]  /*0620*/  @!P0 STG.E.64 desc[UR4][R12.64], R2 ;  /* 0x000000020c008986 */ /* 0x0001e4000c101b04 */
[----:B------:R-:W-:Y:S02]  /*0630*/  FFMA R11, R14, R18, R11 ;  /* 0x000000120e0b7223 */ /* 0x000fe4000000000b */
[----:B------:R-:W-:-:S03]  /*0640*/  FSETP.GEU.AND P1, PT, R15, RZ, PT ;  /* 0x000000ff0f00720b */ /* 0x000fc60003f2e000 */
[----:B------:R-:W-:Y:S02]  /*0650*/  FSETP.GEU.AND P2, PT, R11, RZ, PT ;  /* 0x000000ff0b00720b */ /* 0x000fe40003f4e000 */
[----:B------:R-:W-:Y:S02]  /*0660*/  FSEL R10, R15, RZ, P1 ;  /* 0x000000ff0f0a7208 */ /* 0x000fe40000800000 */
[----:B------:R-:W-:Y:S01]  /*0670*/  FSEL R11, R11, RZ, P2 ;  /* 0x000000ff0b0b7208 */ /* 0x000fe20001000000 */
[----:B0-----:R-:W-:Y:S08]  /*0680*/  @P0 EXIT ;  /* 0x000000000000094d */ /* 0x001ff00003800000 */
[----:B------:R-:W-:Y:S01]  /*0690*/  STG.E.64 desc[UR4][R8.64], R10 ;  /* 0x0000000a08007986 */ /* 0x000fe2000c101b04 */
[----:B------:R-:W-:Y:S05]  /*06a0*/  EXIT ;  /* 0x000000000000794d */ /* 0x000fea0003800000 */
.L_x_0:
[----:B------:R-:W-:-:S00]  /*06b0*/  BRA `(.L_x_0) ;  /* 0xfffffffc00fc7947 */ /* 0x000fc0000383ffff */
[----:B------:R-:W-:-:S00]  /*06c0*/  NOP ;  /* 0x0000000000007918 */ /* 0x000fc00000000000 */
        /* <DEDUP_REMOVED lines=11> */
.L_x_1:


//--------------------- .nv.global.init           --------------------------
	.section	.nv.global.init,"aw",@progbits
.nv.global.init:
	.type		_$_str,@object
	.size		_$_str,(_$_str_$_2 - _$_str)
_$_str:
        /*0000*/ 	.byte	0x5f, 0x5f, 0x43, 0x55, 0x44, 0x41, 0x5f, 0x46, 0x54, 0x5a, 0x00
	.type		_$_str_$_2,@object
	.size		_$_str_$_2,(.L_1 - _$_str_$_2)
_$_str_$_2:
        /*000b*/ 	.byte	0x5f, 0x5f, 0x43, 0x55, 0x44, 0x41, 0x5f, 0x50, 0x52, 0x45, 0x43, 0x5f, 0x53, 0x51, 0x52, 0x54
        /*001b*/ 	.byte	0x00
.L_1:


//--------------------- .nv.constant0.triton_poi_fused__native_batch_norm_legit_no_training_cat_relu_42 --------------------------
	.section	.nv.constant0.triton_poi_fused__native_batch_norm_legit_no_training_cat_relu_42,"a",@progbits
	.sectionflags	@""
	.align	4
.nv.constant0.triton_poi_fused__native_batch_norm_legit_no_training_cat_relu_42:
	.zero		596
